	.headerflags	@"EF_CUDA_TEXMODE_UNIFIED EF_CUDA_64BIT_ADDRESS EF_CUDA_ACCELERATORS EF_CUDA_SM90 EF_CUDA_VIRTUAL_SM(EF_CUDA_SM90)"
	.elftype	@"ET_EXEC"


//--------------------- .nv.info                  --------------------------
	.section	.nv.info,"",@"SHT_CUDA_INFO"
	.align	4


	//----- nvinfo : EIATTR_REGCOUNT
	.align		4
        /*0000*/ 	.byte	0x04, 0x2f
        /*0002*/ 	.short	(.L_2 - .L_1)
	.align		4
.L_1:
        /*0004*/ 	.word	index@(triton_red_fused__native_batch_norm_legit_5)
        /*0008*/ 	.word	0x00000020


	//----- nvinfo : EIATTR_MIN_STACK_SIZE
	.align		4
.L_2:
        /*000c*/ 	.byte	0x04, 0x12
        /*000e*/ 	.short	(.L_4 - .L_3)
	.align		4
.L_3:
        /*0010*/ 	.word	index@(triton_red_fused__native_batch_norm_legit_5)
        /*0014*/ 	.word	0x00000000


	//----- nvinfo : EIATTR_FRAME_SIZE
	.align		4
.L_4:
        /*0018*/ 	.byte	0x04, 0x11
        /*001a*/ 	.short	(.L_6 - .L_5)
	.align		4
.L_5:
        /*001c*/ 	.word	index@(triton_red_fused__native_batch_norm_legit_5)
        /*0020*/ 	.word	0x00000000


	//----- nvinfo : EIATTR_MIN_STACK_SIZE
	.align		4
.L_6:
        /*0024*/ 	.byte	0x04, 0x12
        /*0026*/ 	.short	(.L_8 - .L_7)
	.align		4
.L_7:
        /*0028*/ 	.word	index@(triton_red_fused__native_batch_norm_legit_5)
        /*002c*/ 	.word	0x00000000
.L_8:


//--------------------- .nv.info.triton_red_fused__native_batch_norm_legit_5 --------------------------
	.section	.nv.info.triton_red_fused__native_batch_norm_legit_5,"",@"SHT_CUDA_INFO"
	.sectionflags	@""
	.align	4


	//----- nvinfo : EIATTR_CUDA_API_VERSION
	.align		4
        /*0000*/ 	.byte	0x04, 0x37
        /*0002*/ 	.short	(.L_10 - .L_9)
.L_9:
        /*0004*/ 	.word	0x0000007c


	//----- nvinfo : EIATTR_KPARAM_INFO
	.align		4
.L_10:
        /*0008*/ 	.byte	0x04, 0x17
        /*000a*/ 	.short	(.L_12 - .L_11)
.L_11:
        /*000c*/ 	.word	0x00000000
        /*0010*/ 	.short	0x0005
        /*0012*/ 	.short	0x0024
        /*0014*/ 	.byte	0x00, 0xf0, 0x11, 0x00


	//----- nvinfo : EIATTR_KPARAM_INFO
	.align		4
.L_12:
        /*0018*/ 	.byte	0x04, 0x17
        /*001a*/ 	.short	(.L_14 - .L_13)
.L_13:
        /*001c*/ 	.word	0x00000000
        /*0020*/ 	.short	0x0004
        /*0022*/ 	.short	0x0020
        /*0024*/ 	.byte	0x00, 0xf0, 0x11, 0x00


	//----- nvinfo : EIATTR_KPARAM_INFO
	.align		4
.L_14:
        /*0028*/ 	.byte	0x04, 0x17
        /*002a*/ 	.short	(.L_16 - .L_15)
.L_15:
        /*002c*/ 	.word	0x00000000
        /*0030*/ 	.short	0x0003
        /*0032*/ 	.short	0x0018
        /*0034*/ 	.byte	0x00, 0xf4, 0x21, 0x00


	//----- nvinfo : EIATTR_KPARAM_INFO
	.align		4
.L_16:
        /*0038*/ 	.byte	0x04, 0x17
        /*003a*/ 	.short	(.L_18 - .L_17)
.L_17:
        /*003c*/ 	.word	0x00000000
        /*0040*/ 	.short	0x0002
        /*0042*/ 	.short	0x0010
        /*0044*/ 	.byte	0x00, 0xf4, 0x21, 0x00


	//----- nvinfo : EIATTR_KPARAM_INFO
	.align		4
.L_18:
        /*0048*/ 	.byte	0x04, 0x17
        /*004a*/ 	.short	(.L_20 - .L_19)
.L_19:
        /*004c*/ 	.word	0x00000000
        /*0050*/ 	.short	0x0001
        /*0052*/ 	.short	0x0008
        /*0054*/ 	.byte	0x00, 0xf4, 0x21, 0x00


	//----- nvinfo : EIATTR_KPARAM_INFO
	.align		4
.L_20:
        /*0058*/ 	.byte	0x04, 0x17
        /*005a*/ 	.short	(.L_22 - .L_21)
.L_21:
        /*005c*/ 	.word	0x00000000
        /*0060*/ 	.short	0x0000
        /*0062*/ 	.short	0x0000
        /*0064*/ 	.byte	0x00, 0xf4, 0x21, 0x00


	//----- nvinfo : EIATTR_SPARSE_MMA_MASK
	.align		4
.L_22:
        /*0068*/ 	.byte	0x03, 0x50
        /*006a*/ 	.short	0x0000


	//----- nvinfo : EIATTR_MAXREG_COUNT
	.align		4
        /*006c*/ 	.byte	0x03, 0x1b
        /*006e*/ 	.short	0x0080


	//----- nvinfo : EIATTR_COOP_GROUP_MASK_REGIDS
	.align		4
        /*0070*/ 	.byte	0x04, 0x29
        /*0072*/ 	.short	(.L_24 - .L_23)


	//   ....[0]....
.L_23:
        /*0074*/ 	.word	0xffffffff


	//   ....[1]....
        /*0078*/ 	.word	0xffffffff


	//   ....[2]....
        /*007c*/ 	.word	0xffffffff


	//   ....[3]....
        /*0080*/ 	.word	0xffffffff


	//   ....[4]....
        /*0084*/ 	.word	0xffffffff


	//   ....[5]....
        /*0088*/ 	.word	0xffffffff


	//   ....[6]....
        /*008c*/ 	.word	0xffffffff


	//   ....[7]....
        /*0090*/ 	.word	0xffffffff


	//   ....[8]....
        /*0094*/ 	.word	0xffffffff


	//   ....[9]....
        /*0098*/ 	.word	0xffffffff


	//   ....[10]....
        /*009c*/ 	.word	0xffffffff


	//   ....[11]....
        /*00a0*/ 	.word	0xffffffff


	//   ....[12]....
        /*00a4*/ 	.word	0xffffffff


	//   ....[13]....
        /*00a8*/ 	.word	0xffffffff


	//   ....[14]....
        /*00ac*/ 	.word	0xffffffff


	//   ....[15]....
        /*00b0*/ 	.word	0xffffffff


	//   ....[16]....
        /*00b4*/ 	.word	0xffffffff


	//   ....[17]....
        /*00b8*/ 	.word	0xffffffff


	//   ....[18]....
        /*00bc*/ 	.word	0xffffffff


	//   ....[19]....
        /*00c0*/ 	.word	0xffffffff


	//   ....[20]....
        /*00c4*/ 	.word	0xffffffff


	//   ....[21]....
        /*00c8*/ 	.word	0xffffffff


	//----- nvinfo : EIATTR_COOP_GROUP_INSTR_OFFSETS
	.align		4
.L_24:
        /*00cc*/ 	.byte	0x04, 0x28
        /*00ce*/ 	.short	(.L_26 - .L_25)


	//   ....[0]....
.L_25:
        /*00d0*/ 	.word	0x00000840


	//   ....[1]....
        /*00d4*/ 	.word	0x00000890


	//   ....[2]....
        /*00d8*/ 	.word	0x000009a0


	//   ....[3]....
        /*00dc*/ 	.word	0x000009e0


	//   ....[4]....
        /*00e0*/ 	.word	0x00000ae0


	//   ....[5]....
        /*00e4*/ 	.word	0x00000b10


	//   ....[6]....
        /*00e8*/ 	.word	0x00000c10


	//   ....[7]....
        /*00ec*/ 	.word	0x00000c50


	//   ....[8]....
        /*00f0*/ 	.word	0x00000d40


	//   ....[9]....
        /*00f4*/ 	.word	0x00000d80


	//   ....[10]....
        /*00f8*/ 	.word	0x00000f30


	//   ....[11]....
        /*00fc*/ 	.word	0x00000f40


	//   ....[12]....
        /*0100*/ 	.word	0x00000f90


	//   ....[13]....
        /*0104*/ 	.word	0x00000fd0


	//   ....[14]....
        /*0108*/ 	.word	0x00001090


	//   ....[15]....
        /*010c*/ 	.word	0x000010e0


	//   ....[16]....
        /*0110*/ 	.word	0x00001110


	//   ....[17]....
        /*0114*/ 	.word	0x00001220


	//   ....[18]....
        /*0118*/ 	.word	0x00001250


	//   ....[19]....
        /*011c*/ 	.word	0x00001270


	//   ....[20]....
        /*0120*/ 	.word	0x00001370


	//   ....[21]....
        /*0124*/ 	.word	0x000013a0


	//----- nvinfo : EIATTR_EXIT_INSTR_OFFSETS
	.align		4
.L_26:
        /*0128*/ 	.byte	0x04, 0x1c
        /*012a*/ 	.short	(.L_28 - .L_27)


	//   ....[0]....
.L_27:
        /*012c*/ 	.word	0x00001590


	//   ....[1]....
        /*0130*/ 	.word	0x000015d0


	//----- nvinfo : EIATTR_REQNTID
	.align		4
.L_28:
        /*0134*/ 	.byte	0x04, 0x10
        /*0136*/ 	.short	(.L_30 - .L_29)
.L_29:
        /*0138*/ 	.word	0x00000200
        /*013c*/ 	.word	0x00000001
        /*0140*/ 	.word	0x00000001


	//----- nvinfo : EIATTR_CBANK_PARAM_SIZE
	.align		4
.L_30:
        /*0144*/ 	.byte	0x03, 0x19
        /*0146*/ 	.short	0x0028


	//----- nvinfo : EIATTR_PARAM_CBANK
	.align		4
        /*0148*/ 	.byte	0x04, 0x0a
        /*014a*/ 	.short	(.L_32 - .L_31)
	.align		4
.L_31:
        /*014c*/ 	.word	index@(.nv.constant0.triton_red_fused__native_batch_norm_legit_5)
        /*0150*/ 	.short	0x0210
        /*0152*/ 	.short	0x0028


	//----- nvinfo : EIATTR_SW_WAR
	.align		4
.L_32:
        /*0154*/ 	.byte	0x04, 0x36
        /*0156*/ 	.short	(.L_34 - .L_33)
.L_33:
        /*0158*/ 	.word	0x00000008
.L_34:


//--------------------- .nv.callgraph             --------------------------
	.section	.nv.callgraph,"",@"SHT_CUDA_CALLGRAPH"
	.align	4
	.sectionentsize	8
	.align		4
        /*0000*/ 	.word	0x00000000
	.align		4
        /*0004*/ 	.word	0xffffffff
	.align		4
        /*0008*/ 	.word	0x00000000
	.align		4
        /*000c*/ 	.word	0xfffffffe
	.align		4
        /*0010*/ 	.word	0x00000000
	.align		4
        /*0014*/ 	.word	0xfffffffd
	.align		4
        /*0018*/ 	.word	0x00000000
	.align		4
        /*001c*/ 	.word	0xfffffffc


//--------------------- .nv.constant4             --------------------------
	.section	.nv.constant4,"a",@progbits
	.align	8
	.align		8
.nv.constant4:
        /*0000*/ 	.dword	_$_str


//--------------------- .text.triton_red_fused__native_batch_norm_legit_5 --------------------------
	.section	.text.triton_red_fused__native_batch_norm_legit_5,"ax",@progbits
	.sectionflags	@"SHF_BARRIERS=1"
	.align	128
        .global         triton_red_fused__native_batch_norm_legit_5
        .type           triton_red_fused__native_batch_norm_legit_5,@function
        .size           triton_red_fused__native_batch_norm_legit_5,(.L_x_1 - triton_red_fused__native_batch_norm_legit_5)
        .other          triton_red_fused__native_batch_norm_legit_5,@"STO_CUDA_ENTRY STV_DEFAULT"
triton_red_fused__native_batch_norm_legit_5:
.text.triton_red_fused__native_batch_norm_legit_5:
[----:B------:R-:W0:Y:S01]  /*0000*/  LDC R1, c[0x0][0x28] ;  /* 0x00000a00ff017b82 */ /* 0x000e220000000800 */
[----:B------:R-:W1:Y:S07]  /*0010*/  S2R R10, SR_CTAID.X ;  /* 0x00000000000a7919 */ /* 0x000e6e0000002500 */
[----:B------:R-:W2:Y:S01]  /*0020*/  LDC.64 R2, c[0x0][0x210] ;  /* 0x00008400ff027b82 */ /* 0x000ea20000000a00 */
[----:B------:R-:W-:Y:S01]  /*0030*/  CS2R R18, SRZ ;  /* 0x0000000000127805 */ /* 0x000fe2000001ff00 */
[----:B------:R-:W-:Y:S01]  /*0040*/  ULDC.64 UR6, c[0x0][0x208] ;  /* 0x0000820000067ab9 */ /* 0x000fe20000000a00 */
[----:B------:R-:W3:Y:S01]  /*0050*/  S2R R23, SR_TID.X ;  /* 0x0000000000177919 */ /* 0x000ee20000002100 */
[----:B-1----:R-:W-:-:S02]  /*0060*/  SHF.R.S32.HI R5, RZ, 0x1f, R10 ;  /* 0x0000001fff057819 */ /* 0x002fc4000001140a */
[----:B------:R-:W-:Y:S02]  /*0070*/  ISETP.GE.AND P0, PT, R10, 0x400, PT ;  /* 0x000004000a00780c */ /* 0x000fe40003f06270 */
[----:B------:R-:W-:Y:S02]  /*0080*/  LEA.HI R5, R5, R10, RZ, 0x8 ;  /* 0x0000000a05057211 */ /* 0x000fe400078f40ff */
[----:B---3--:R-:W-:Y:S02]  /*0090*/  LOP3.LUT R11, R23, 0x1ff, RZ, 0xc0, !PT ;  /* 0x000001ff170b7812 */ /* 0x008fe400078ec0ff */
[C---:B------:R-:W-:Y:S02]  /*00a0*/  SHF.L.U32 R0, R5.reuse, 0xc, RZ ;  /* 0x0000000c05007819 */ /* 0x040fe400000006ff */
[----:B------:R-:W-:Y:S02]  /*00b0*/  LOP3.LUT R4, R5, 0xffffff00, RZ, 0xc0, !PT ;  /* 0xffffff0005047812 */ /* 0x000fe400078ec0ff */
[----:B------:R-:W-:Y:S01]  /*00c0*/  LOP3.LUT R5, R0, 0xfff00000, RZ, 0xc0, !PT ;  /* 0xfff0000000057812 */ /* 0x000fe200078ec0ff */
[----:B------:R-:W-:-:S03]  /*00d0*/  HFMA2.MMA R0, -RZ, RZ, 0, 0 ;  /* 0x00000000ff007435 */ /* 0x000fc600000001ff */
[----:B------:R-:W-:-:S04]  /*00e0*/  IADD3 R4, R5, R10, -R4 ;  /* 0x0000000a05047210 */ /* 0x000fc80007ffe804 */
[----:B------:R-:W-:-:S04]  /*00f0*/  LEA R27, R11, R4, 0x8 ;  /* 0x000000040b1b7211 */ /* 0x000fc800078e40ff */
[----:B------:R-:W-:Y:S01]  /*0100*/  IADD3 R5, R27, 0x20000, RZ ;  /* 0x000200001b057810 */ /* 0x000fe20007ffe0ff */
[--C-:B--2---:R-:W-:Y:S01]  /*0110*/  IMAD.WIDE R6, R27, 0x4, R2.reuse ;  /* 0x000000041b067825 */ /* 0x104fe200078e0202 */
[----:B------:R-:W-:Y:S02]  /*0120*/  IADD3 R25, R27, 0xa0000, RZ ;  /* 0x000a00001b197810 */ /* 0x000fe40007ffe0ff */
[----:B------:R-:W-:Y:S01]  /*0130*/  IADD3 R21, R27, 0x80000, RZ ;  /* 0x000800001b157810 */ /* 0x000fe20007ffe0ff */
[--C-:B------:R-:W-:Y:S01]  /*0140*/  IMAD.WIDE R4, R5, 0x4, R2.reuse ;  /* 0x0000000405047825 */ /* 0x100fe200078e0202 */
[----:B------:R-:W-:Y:S01]  /*0150*/  CS2R R16, SRZ ;  /* 0x0000000000107805 */ /* 0x000fe2000001ff00 */
[----:B------:R1:W2:Y:S02]  /*0160*/  @!P0 LDG.E.EF R0, desc[UR6][R6.64] ;  /* 0x0000000606008981 */ /* 0x0002a4000c0e1900 */
[--C-:B------:R-:W-:Y:S02]  /*0170*/  IMAD.WIDE R24, R25, 0x4, R2.reuse ;  /* 0x0000000419187825 */ /* 0x100fe400078e0202 */
[----:B------:R3:W4:Y:S02]  /*0180*/  @!P0 LDG.E.EF R18, desc[UR6][R4.64] ;  /* 0x0000000604128981 */ /* 0x000724000c0e1900 */
[----:B------:R-:W-:Y:S01]  /*0190*/  IMAD.WIDE R20, R21, 0x4, R2 ;  /* 0x0000000415147825 */ /* 0x000fe200078e0202 */
[----:B------:R-:W-:Y:S01]  /*01a0*/  IADD3 R9, R27, 0x40000, RZ ;  /* 0x000400001b097810 */ /* 0x000fe20007ffe0ff */
[----:B------:R-:W5:Y:S01]  /*01b0*/  @!P0 LDG.E.EF R19, desc[UR6][R24.64] ;  /* 0x0000000618138981 */ /* 0x000f62000c0e1900 */
[----:B------:R-:W-:-:S02]  /*01c0*/  IADD3 R29, R27, 0xc0000, RZ ;  /* 0x000c00001b1d7810 */ /* 0x000fc40007ffe0ff */
[----:B------:R-:W-:Y:S01]  /*01d0*/  MOV R15, RZ ;  /* 0x000000ff000f7202 */ /* 0x000fe20000000f00 */
[----:B------:R3:W5:Y:S01]  /*01e0*/  @!P0 LDG.E.EF R17, desc[UR6][R20.64] ;  /* 0x0000000614118981 */ /* 0x000762000c0e1900 */
[----:B-1----:R-:W-:-:S04]  /*01f0*/  IMAD.WIDE R6, R9, 0x4, R2 ;  /* 0x0000000409067825 */ /* 0x002fc800078e0202 */
[--C-:B------:R-:W-:Y:S01]  /*0200*/  IMAD.WIDE R8, R29, 0x4, R2.reuse ;  /* 0x000000041d087825 */ /* 0x100fe200078e0202 */
[----:B------:R1:W5:Y:S04]  /*0210*/  @!P0 LDG.E.EF R15, desc[UR6][R6.64] ;  /* 0x00000006060f8981 */ /* 0x000368000c0e1900 */
[----:B------:R1:W5:Y:S01]  /*0220*/  @!P0 LDG.E.EF R16, desc[UR6][R8.64] ;  /* 0x0000000608108981 */ /* 0x000362000c0e1900 */
[----:B---3--:R-:W-:Y:S02]  /*0230*/  IADD3 R5, R27, 0x60000, RZ ;  /* 0x000600001b057810 */ /* 0x008fe40007ffe0ff */
[----:B0-----:R-:W-:Y:S02]  /*0240*/  CS2R R20, SRZ ;  /* 0x0000000000147805 */ /* 0x001fe4000001ff00 */
[----:B------:R-:W-:Y:S01]  /*0250*/  IADD3 R27, R27, 0xe0000, RZ ;  /* 0x000e00001b1b7810 */ /* 0x000fe20007ffe0ff */
[----:B------:R-:W-:-:S04]  /*0260*/  IMAD.WIDE R4, R5, 0x4, R2 ;  /* 0x0000000405047825 */ /* 0x000fc800078e0202 */
[----:B------:R-:W-:Y:S01]  /*0270*/  IMAD.WIDE R2, R27, 0x4, R2 ;  /* 0x000000041b027825 */ /* 0x000fe200078e0202 */
[----:B------:R-:W3:Y:S04]  /*0280*/  @!P0 LDG.E.EF R20, desc[UR6][R4.64] ;  /* 0x0000000604148981 */ /* 0x000ee8000c0e1900 */
[----:B------:R0:W3:Y:S01]  /*0290*/  @!P0 LDG.E.EF R21, desc[UR6][R2.64] ;  /* 0x0000000602158981 */ /* 0x0000e2000c0e1900 */
[----:B------:R-:W-:Y:S02]  /*02a0*/  FSEL R22, RZ, 4, P0 ;  /* 0x40800000ff167808 */ /* 0x000fe40000000000 */
[----:B-1----:R-:W-:Y:S02]  /*02b0*/  FSEL R6, RZ, 8, P0 ;  /* 0x41000000ff067808 */ /* 0x002fe40000000000 */
[C---:B------:R-:W-:Y:S01]  /*02c0*/  FSETP.GEU.AND P1, PT, R22.reuse, 1.175494350822287508e-38, PT ;  /* 0x008000001600780b */ /* 0x040fe20003f2e000 */
[----:B------:R-:W-:Y:S01]  /*02d0*/  FMUL R9, R22, 16777216 ;  /* 0x4b80000016097820 */ /* 0x000fe20000400000 */
[C---:B------:R-:W-:Y:S01]  /*02e0*/  FSETP.GEU.AND P3, PT, R6.reuse, 1.175494350822287508e-38, PT ;  /* 0x008000000600780b */ /* 0x040fe20003f6e000 */
[----:B0-----:R-:W-:-:S03]  /*02f0*/  FMUL R3, R6, 16777216 ;  /* 0x4b80000006037820 */ /* 0x001fc60000400000 */
[----:B------:R-:W-:Y:S02]  /*0300*/  FSEL R24, R9, R22, !P1 ;  /* 0x0000001609187208 */ /* 0x000fe40004800000 */
[----:B------:R-:W-:Y:S01]  /*0310*/  FSEL R9, R3, R6, !P3 ;  /* 0x0000000603097208 */ /* 0x000fe20005800000 */
[----:B------:R-:W-:Y:S01]  /*0320*/  HFMA2.MMA R3, -RZ, RZ, 2, 0 ;  /* 0x40000000ff037435 */ /* 0x000fe200000001ff */
[----:B------:R-:W-:-:S04]  /*0330*/  FSEL R4, RZ, 2, P0 ;  /* 0x40000000ff047808 */ /* 0x000fc80000000000 */
[----:B------:R-:W-:Y:S05]  /*0340*/  MUFU.RCP R9, R9 ;  /* 0x0000000900097308 */ /* 0x000fea0000001000 */
[----:B------:R-:W-:Y:S01]  /*0350*/  FSEL R3, R3, 1, !P0 ;  /* 0x3f80000003037808 */ /* 0x000fe20004000000 */
[----:B------:R-:W-:Y:S01]  /*0360*/  FMUL R25, R4, 16777216 ;  /* 0x4b80000004197820 */ /* 0x000fe20000400000 */
[----:B------:R-:W-:Y:S01]  /*0370*/  FSEL R7, RZ, 6, P0 ;  /* 0x40c00000ff077808 */ /* 0x000fe20000000000 */
[----:B------:R-:W0:Y:S03]  /*0380*/  MUFU.RCP R24, R24 ;  /* 0x0000001800187308 */ /* 0x000e260000001000 */
[----:B------:R-:W-:-:S05]  /*0390*/  FSETP.GEU.AND P2, PT, R7, 1.175494350822287508e-38, PT ;  /* 0x008000000700780b */ /* 0x000fca0003f4e000 */
[----:B------:R-:W-:Y:S01]  /*03a0*/  MUFU.RCP R3, R3 ;  /* 0x0000000300037308 */ /* 0x000fe20000001000 */
[----:B------:R-:W-:Y:S01]  /*03b0*/  FMUL R8, R7, 16777216 ;  /* 0x4b80000007087820 */ /* 0x000fe20000400000 */
[CC--:B------:R-:W-:Y:S02]  /*03c0*/  FSEL R5, R25.reuse, R4.reuse, !P1 ;  /* 0x0000000419057208 */ /* 0x0c0fe40004800000 */
[----:B------:R-:W-:Y:S02]  /*03d0*/  FSEL R27, R25, R4, !P2 ;  /* 0x00000004191b7208 */ /* 0x000fe40005000000 */
[----:B------:R-:W-:Y:S01]  /*03e0*/  FSEL R8, R8, R7, !P2 ;  /* 0x0000000708087208 */ /* 0x000fe20005000000 */
[----:B0-----:R-:W-:-:S05]  /*03f0*/  FMUL R5, R24, R5 ;  /* 0x0000000518057220 */ /* 0x001fca0000400000 */
[----:B------:R-:W0:Y:S01]  /*0400*/  MUFU.RCP R8, R8 ;  /* 0x0000000800087308 */ /* 0x000e220000001000 */
[----:B------:R-:W-:Y:S01]  /*0410*/  FSETP.NEU.AND P1, PT, R22, RZ, PT ;  /* 0x000000ff1600720b */ /* 0x000fe20003f2d000 */
[----:B0-----:R-:W-:Y:S01]  /*0420*/  FMUL R8, R8, R27 ;  /* 0x0000001b08087220 */ /* 0x001fe20000400000 */
[----:B------:R-:W-:Y:S02]  /*0430*/  FSETP.NEU.AND P2, PT, R6, RZ, PT ;  /* 0x000000ff0600720b */ /* 0x000fe40003f4d000 */
[----:B--2---:R-:W-:Y:S02]  /*0440*/  SEL R2, R0, RZ, !P0 ;  /* 0x000000ff00027207 */ /* 0x004fe40004000000 */
[----:B----4-:R-:W-:Y:S02]  /*0450*/  SEL R18, R18, RZ, !P0 ;  /* 0x000000ff12127207 */ /* 0x010fe40004000000 */
[----:B------:R-:W-:Y:S02]  /*0460*/  FSEL R0, R25, R4, !P3 ;  /* 0x0000000419007208 */ /* 0x000fe40005800000 */
[----:B-----5:R-:W-:-:S02]  /*0470*/  SEL R19, R19, RZ, !P0 ;  /* 0x000000ff13137207 */ /* 0x020fc40004000000 */
[----:B------:R-:W-:Y:S02]  /*0480*/  FSEL R29, R18, RZ, !P0 ;  /* 0x000000ff121d7208 */ /* 0x000fe40004000000 */
[----:B------:R-:W-:Y:S02]  /*0490*/  FSEL R25, R2, RZ, !P0 ;  /* 0x000000ff02197208 */ /* 0x000fe40004000000 */
[----:B------:R-:W-:Y:S01]  /*04a0*/  SEL R17, R17, RZ, !P0 ;  /* 0x000000ff11117207 */ /* 0x000fe20004000000 */
[----:B------:R-:W-:Y:S01]  /*04b0*/  FMUL R9, R9, R0 ;  /* 0x0000000009097220 */ /* 0x000fe20000400000 */
[----:B------:R-:W-:-:S03]  /*04c0*/  FADD R0, -R29, R19 ;  /* 0x000000131d007221 */ /* 0x000fc60000000100 */
[----:B------:R-:W-:Y:S01]  /*04d0*/  FADD R2, -R25, R17 ;  /* 0x0000001119027221 */ /* 0x000fe20000000100 */
[----:B------:R-:W-:Y:S01]  /*04e0*/  SEL R15, R15, RZ, !P0 ;  /* 0x000000ff0f0f7207 */ /* 0x000fe20004000000 */
[-C--:B------:R-:W-:Y:S02]  /*04f0*/  FFMA R24, R0, R3.reuse, R29 ;  /* 0x0000000300187223 */ /* 0x080fe4000000001d */
[----:B------:R-:W-:Y:S01]  /*0500*/  FFMA R18, R2, R3, R25 ;  /* 0x0000000302127223 */ /* 0x000fe20000000019 */
[----:B------:R-:W-:Y:S01]  /*0510*/  SEL R16, R16, RZ, !P0 ;  /* 0x000000ff10107207 */ /* 0x000fe20004000000 */
[----:B------:R-:W-:Y:S01]  /*0520*/  FADD R19, R19, -R24 ;  /* 0x8000001813137221 */ /* 0x000fe20000000000 */
[----:B------:R-:W-:Y:S01]  /*0530*/  FSEL R15, R15, RZ, !P0 ;  /* 0x000000ff0f0f7208 */ /* 0x000fe20004000000 */
[----:B------:R-:W-:Y:S01]  /*0540*/  FADD R25, R17, -R18 ;  /* 0x8000001211197221 */ /* 0x000fe20000000000 */
[----:B------:R-:W-:Y:S01]  /*0550*/  FSEL R17, R18, RZ, !P0 ;  /* 0x000000ff12117208 */ /* 0x000fe20004000000 */
[----:B------:R-:W-:Y:S01]  /*0560*/  FFMA R18, R0, R19, RZ ;  /* 0x0000001300127223 */ /* 0x000fe200000000ff */
[----:B------:R-:W-:Y:S01]  /*0570*/  FSEL R24, R24, RZ, !P0 ;  /* 0x000000ff18187208 */ /* 0x000fe20004000000 */
[----:B------:R-:W-:Y:S01]  /*0580*/  FADD R0, -R15, R16 ;  /* 0x000000100f007221 */ /* 0x000fe20000000100 */
[----:B------:R-:W-:Y:S01]  /*0590*/  FFMA R25, R2, R25, RZ ;  /* 0x0000001902197223 */ /* 0x000fe200000000ff */
[----:B------:R-:W-:-:S02]  /*05a0*/  FSEL R2, R5, RZ, P1 ;  /* 0x000000ff05027208 */ /* 0x000fc40000800000 */
[----:B------:R-:W-:Y:S01]  /*05b0*/  FFMA R19, R0, R3, R15 ;  /* 0x0000000300137223 */ /* 0x000fe2000000000f */
[----:B------:R-:W-:Y:S01]  /*05c0*/  FADD R24, -R17, R24 ;  /* 0x0000001811187221 */ /* 0x000fe20000000100 */
[----:B------:R-:W-:Y:S02]  /*05d0*/  FADD R5, R25, R18 ;  /* 0x0000001219057221 */ /* 0x000fe40000000000 */
[----:B------:R-:W-:Y:S01]  /*05e0*/  FADD R25, R16, -R19 ;  /* 0x8000001310197221 */ /* 0x000fe20000000000 */
[----:B------:R-:W-:Y:S01]  /*05f0*/  FMUL R27, R24, R24 ;  /* 0x00000018181b7220 */ /* 0x000fe20000400000 */
[----:B---3--:R-:W-:Y:S02]  /*0600*/  SEL R20, R20, RZ, !P0 ;  /* 0x000000ff14147207 */ /* 0x008fe40004000000 */
[----:B------:R-:W-:Y:S01]  /*0610*/  FFMA R25, R0, R25, RZ ;  /* 0x0000001900197223 */ /* 0x000fe200000000ff */
[----:B------:R-:W-:Y:S01]  /*0620*/  FSEL R5, R5, RZ, !P0 ;  /* 0x000000ff05057208 */ /* 0x000fe20004000000 */
[----:B------:R-:W-:Y:S01]  /*0630*/  FMUL R27, R4, R27 ;  /* 0x0000001b041b7220 */ /* 0x000fe20000400000 */
[----:B------:R-:W-:Y:S01]  /*0640*/  SEL R21, R21, RZ, !P0 ;  /* 0x000000ff15157207 */ /* 0x000fe20004000000 */
[----:B------:R-:W-:Y:S01]  /*0650*/  FFMA R17, R24, R2, R17 ;  /* 0x0000000218117223 */ /* 0x000fe20000000011 */
[----:B------:R-:W-:Y:S01]  /*0660*/  FSEL R15, R20, RZ, !P0 ;  /* 0x000000ff140f7208 */ /* 0x000fe20004000000 */
[----:B------:R-:W-:Y:S01]  /*0670*/  FFMA R2, R2, R27, R5 ;  /* 0x0000001b02027223 */ /* 0x000fe20000000005 */
[----:B------:R-:W-:-:S02]  /*0680*/  FSEL R4, R19, RZ, !P0 ;  /* 0x000000ff13047208 */ /* 0x000fc40004000000 */
[----:B------:R-:W-:Y:S01]  /*0690*/  FSEL R25, R25, RZ, !P0 ;  /* 0x000000ff19197208 */ /* 0x000fe20004000000 */
[----:B------:R-:W-:Y:S01]  /*06a0*/  FADD R0, -R15, R21 ;  /* 0x000000150f007221 */ /* 0x000fe20000000100 */
[----:B------:R-:W-:Y:S01]  /*06b0*/  FSETP.NEU.AND P1, PT, R7, RZ, PT ;  /* 0x000000ff0700720b */ /* 0x000fe20003f2d000 */
[----:B------:R-:W-:Y:S02]  /*06c0*/  FADD R16, R4, -R17 ;  /* 0x8000001104107221 */ /* 0x000fe40000000000 */
[----:B------:R-:W-:Y:S01]  /*06d0*/  FADD R25, R25, R2 ;  /* 0x0000000219197221 */ /* 0x000fe20000000000 */
[----:B------:R-:W-:Y:S01]  /*06e0*/  FADD R2, R6, R6 ;  /* 0x0000000606027221 */ /* 0x000fe20000000000 */
[----:B------:R-:W-:Y:S01]  /*06f0*/  FFMA R4, R0, R3, R15 ;  /* 0x0000000300047223 */ /* 0x000fe2000000000f */
[----:B------:R-:W-:Y:S01]  /*0700*/  FSEL R8, R8, RZ, P1 ;  /* 0x000000ff08087208 */ /* 0x000fe20000800000 */
[----:B------:R-:W-:Y:S02]  /*0710*/  FMUL R3, R16, R16 ;  /* 0x0000001010037220 */ /* 0x000fe40000400000 */
[----:B------:R-:W-:Y:S01]  /*0720*/  FSETP.GEU.AND P3, PT, |R2|, 1.175494350822287508e-38, PT ;  /* 0x008000000200780b */ /* 0x000fe20003f6e200 */
[----:B------:R-:W-:Y:S01]  /*0730*/  FADD R21, R21, -R4 ;  /* 0x8000000415157221 */ /* 0x000fe20000000000 */
[----:B------:R-:W-:Y:S01]  /*0740*/  FMUL R22, R22, R3 ;  /* 0x0000000316167220 */ /* 0x000fe20000400000 */
[----:B------:R-:W-:Y:S01]  /*0750*/  FSEL R4, R4, RZ, !P0 ;  /* 0x000000ff04047208 */ /* 0x000fe20004000000 */
[----:B------:R-:W-:Y:S01]  /*0760*/  FFMA R17, R16, R8, R17 ;  /* 0x0000000810117223 */ /* 0x000fe20000000011 */
[C---:B------:R-:W-:Y:S01]  /*0770*/  FMUL R3, R2.reuse, 0.25 ;  /* 0x3e80000002037820 */ /* 0x040fe20000400000 */
[----:B------:R-:W-:Y:S01]  /*0780*/  FSETP.GT.AND P1, PT, |R2|, 8.50705917302346158658e+37, PT ;  /* 0x7e8000000200780b */ /* 0x000fe20003f24200 */
[----:B------:R-:W-:Y:S01]  /*0790*/  FFMA R21, R0, R21, RZ ;  /* 0x0000001500157223 */ /* 0x000fe200000000ff */
[----:B------:R-:W-:Y:S01]  /*07a0*/  FADD R4, R4, -R17 ;  /* 0x8000001104047221 */ /* 0x000fe20000000000 */
[----:B------:R-:W-:-:S02]  /*07b0*/  FSEL R9, R9, RZ, P2 ;  /* 0x000000ff09097208 */ /* 0x000fc40001000000 */
[----:B------:R-:W-:Y:S01]  /*07c0*/  FSEL R5, R3, R2, P1 ;  /* 0x0000000203057208 */ /* 0x000fe20000800000 */
[----:B------:R-:W-:Y:S01]  /*07d0*/  FFMA R22, R8, R22, R25 ;  /* 0x0000001608167223 */ /* 0x000fe20000000019 */
[----:B------:R-:W-:Y:S01]  /*07e0*/  FSEL R21, R21, RZ, !P0 ;  /* 0x000000ff15157208 */ /* 0x000fe20004000000 */
[C---:B------:R-:W-:Y:S01]  /*07f0*/  FMUL R0, R4.reuse, R4 ;  /* 0x0000000404007220 */ /* 0x040fe20000400000 */
[----:B------:R-:W-:Y:S01]  /*0800*/  FFMA R17, R4, R9, R17 ;  /* 0x0000000904117223 */ /* 0x000fe20000000011 */
[----:B------:R-:W-:Y:S02]  /*0810*/  @!P3 FMUL R5, R5, 16777216 ;  /* 0x4b8000000505b820 */ /* 0x000fe40000400000 */
[----:B------:R-:W-:Y:S01]  /*0820*/  FADD R22, R21, R22 ;  /* 0x0000001615167221 */ /* 0x000fe20000000000 */
[----:B------:R-:W-:Y:S01]  /*0830*/  FMUL R0, R7, R0 ;  /* 0x0000000007007220 */ /* 0x000fe20000400000 */
[----:B------:R-:W0:Y:S02]  /*0840*/  SHFL.BFLY PT, R4, R17, 0x10, 0x1f ;  /* 0x0e001f0011047f89 */ /* 0x000e2400000e0000 */
[----:B------:R-:W1:Y:S01]  /*0850*/  MUFU.RCP R5, R5 ;  /* 0x0000000500057308 */ /* 0x000e620000001000 */
[----:B------:R-:W-:Y:S01]  /*0860*/  FFMA R22, R9, R0, R22 ;  /* 0x0000000009167223 */ /* 0x000fe20000000016 */
[----:B------:R-:W-:Y:S01]  /*0870*/  FMUL R9, R6, 0.25 ;  /* 0x3e80000006097820 */ /* 0x000fe20000400000 */
[----:B------:R-:W-:-:S03]  /*0880*/  FADD R0, R2, R2 ;  /* 0x0000000202007221 */ /* 0x000fc60000000000 */
[----:B------:R-:W2:Y:S01]  /*0890*/  SHFL.BFLY PT, R7, R22, 0x10, 0x1f ;  /* 0x0e001f0016077f89 */ /* 0x000ea200000e0000 */
[----:B------:R-:W-:-:S05]  /*08a0*/  FSEL R8, R9, R6, P1 ;  /* 0x0000000609087208 */ /* 0x000fca0000800000 */
[----:B------:R-:W-:Y:S01]  /*08b0*/  @!P3 FMUL R8, R8, 16777216 ;  /* 0x4b8000000808b820 */ /* 0x000fe20000400000 */
[----:B------:R-:W-:-:S03]  /*08c0*/  FSETP.GEU.AND P3, PT, |R0|, 1.175494350822287508e-38, PT ;  /* 0x008000000000780b */ /* 0x000fc60003f6e200 */
[----:B-1----:R-:W-:Y:S01]  /*08d0*/  FMUL R8, R5, R8 ;  /* 0x0000000805087220 */ /* 0x002fe20000400000 */
[C---:B------:R-:W-:Y:S01]  /*08e0*/  FMUL R5, R0.reuse, 0.25 ;  /* 0x3e80000000057820 */ /* 0x040fe20000400000 */
[----:B------:R-:W-:Y:S02]  /*08f0*/  FSETP.GT.AND P1, PT, |R0|, 8.50705917302346158658e+37, PT ;  /* 0x7e8000000000780b */ /* 0x000fe40003f24200 */
[----:B------:R-:W-:Y:S02]  /*0900*/  FSETP.NEU.AND P2, PT, R2, RZ, PT ;  /* 0x000000ff0200720b */ /* 0x000fe40003f4d000 */
[----:B------:R-:W-:Y:S01]  /*0910*/  FSEL R15, R5, R0, P1 ;  /* 0x00000000050f7208 */ /* 0x000fe20000800000 */
[----:B0-----:R-:W-:Y:S01]  /*0920*/  FADD R4, -R17, R4 ;  /* 0x0000000411047221 */ /* 0x001fe20000000100 */
[----:B------:R-:W-:-:S03]  /*0930*/  FSEL R8, R8, RZ, P2 ;  /* 0x000000ff08087208 */ /* 0x000fc60001000000 */
[----:B------:R-:W-:Y:S01]  /*0940*/  @!P3 FMUL R15, R15, 16777216 ;  /* 0x4b8000000f0fb820 */ /* 0x000fe20000400000 */
[C---:B------:R-:W-:Y:S01]  /*0950*/  FMUL R9, R4.reuse, R4 ;  /* 0x0000000404097220 */ /* 0x040fe20000400000 */
[----:B------:R-:W-:Y:S01]  /*0960*/  FFMA R17, R4, R8, R17 ;  /* 0x0000000804117223 */ /* 0x000fe20000000011 */
[----:B--2---:R-:W-:Y:S02]  /*0970*/  FADD R7, R22, R7 ;  /* 0x0000000716077221 */ /* 0x004fe40000000000 */
[----:B------:R-:W-:Y:S01]  /*0980*/  FMUL R9, R6, R9 ;  /* 0x0000000906097220 */ /* 0x000fe20000400000 */
[----:B------:R-:W0:Y:S01]  /*0990*/  MUFU.RCP R15, R15 ;  /* 0x0000000f000f7308 */ /* 0x000e220000001000 */
[----:B------:R-:W1:Y:S02]  /*09a0*/  SHFL.BFLY PT, R6, R17, 0x8, 0x1f ;  /* 0x0d001f0011067f89 */ /* 0x000e6400000e0000 */
[----:B------:R-:W-:Y:S01]  /*09b0*/  FFMA R7, R8, R9, R7 ;  /* 0x0000000908077223 */ /* 0x000fe20000000007 */
[----:B------:R-:W-:Y:S01]  /*09c0*/  FSEL R4, R3, R2, P1 ;  /* 0x0000000203047208 */ /* 0x000fe20000800000 */
[----:B------:R-:W-:-:S03]  /*09d0*/  FADD R3, R0, R0 ;  /* 0x0000000000037221 */ /* 0x000fc60000000000 */
[----:B------:R-:W2:Y:S01]  /*09e0*/  SHFL.BFLY PT, R8, R7, 0x8, 0x1f ;  /* 0x0d001f0007087f89 */ /* 0x000ea200000e0000 */
[----:B------:R-:W-:Y:S01]  /*09f0*/  @!P3 FMUL R4, R4, 16777216 ;  /* 0x4b8000000404b820 */ /* 0x000fe20000400000 */
[C---:B------:R-:W-:Y:S02]  /*0a00*/  FSETP.GEU.AND P3, PT, |R3|.reuse, 1.175494350822287508e-38, PT ;  /* 0x008000000300780b */ /* 0x040fe40003f6e200 */
[----:B------:R-:W-:Y:S01]  /*0a10*/  FSETP.GT.AND P1, PT, |R3|, 8.50705917302346158658e+37, PT ;  /* 0x7e8000000300780b */ /* 0x000fe20003f24200 */
[----:B0-----:R-:W-:Y:S01]  /*0a20*/  FMUL R9, R15, R4 ;  /* 0x000000040f097220 */ /* 0x001fe20000400000 */
[----:B------:R-:W-:Y:S01]  /*0a30*/  FMUL R4, R3, 0.25 ;  /* 0x3e80000003047820 */ /* 0x000fe20000400000 */
[----:B------:R-:W-:-:S04]  /*0a40*/  FSETP.NEU.AND P2, PT, R0, RZ, PT ;  /* 0x000000ff0000720b */ /* 0x000fc80003f4d000 */
[----:B------:R-:W-:Y:S02]  /*0a50*/  FSEL R16, R4, R3, P1 ;  /* 0x0000000304107208 */ /* 0x000fe40000800000 */
[----:B------:R-:W-:Y:S01]  /*0a60*/  FSEL R9, R9, RZ, P2 ;  /* 0x000000ff09097208 */ /* 0x000fe20001000000 */
[----:B-1----:R-:W-:Y:S02]  /*0a70*/  FADD R6, -R17, R6 ;  /* 0x0000000611067221 */ /* 0x002fe40000000100 */
[----:B------:R-:W-:Y:S02]  /*0a80*/  @!P3 FMUL R16, R16, 16777216 ;  /* 0x4b8000001010b820 */ /* 0x000fe40000400000 */
[C---:B------:R-:W-:Y:S01]  /*0a90*/  FMUL R15, R6.reuse, R6 ;  /* 0x00000006060f7220 */ /* 0x040fe20000400000 */
[----:B------:R-:W-:Y:S01]  /*0aa0*/  FFMA R17, R6, R9, R17 ;  /* 0x0000000906117223 */ /* 0x000fe20000000011 */
[----:B--2---:R-:W-:Y:S02]  /*0ab0*/  FADD R8, R7, R8 ;  /* 0x0000000807087221 */ /* 0x004fe40000000000 */
[----:B------:R-:W-:Y:S01]  /*0ac0*/  FMUL R15, R2, R15 ;  /* 0x0000000f020f7220 */ /* 0x000fe20000400000 */
[----:B------:R-:W0:Y:S01]  /*0ad0*/  MUFU.RCP R16, R16 ;  /* 0x0000001000107308 */ /* 0x000e220000001000 */
[----:B------:R-:W1:Y:S02]  /*0ae0*/  SHFL.BFLY PT, R6, R17, 0x4, 0x1f ;  /* 0x0c801f0011067f89 */ /* 0x000e6400000e0000 */
[----:B------:R-:W-:Y:S01]  /*0af0*/  FFMA R8, R9, R15, R8 ;  /* 0x0000000f09087223 */ /* 0x000fe20000000008 */
[----:B------:R-:W-:-:S04]  /*0b00*/  FSEL R5, R5, R0, P1 ;  /* 0x0000000005057208 */ /* 0x000fc80000800000 */
[----:B------:R-:W2:Y:S01]  /*0b10*/  SHFL.BFLY PT, R7, R8, 0x4, 0x1f ;  /* 0x0c801f0008077f89 */ /* 0x000ea200000e0000 */
[----:B------:R-:W-:Y:S01]  /*0b20*/  @!P3 FMUL R5, R5, 16777216 ;  /* 0x4b8000000505b820 */ /* 0x000fe20000400000 */
[C---:B------:R-:W-:Y:S01]  /*0b30*/  FADD R2, R3.reuse, R3 ;  /* 0x0000000303027221 */ /* 0x040fe20000000000 */
[----:B------:R-:W-:Y:S02]  /*0b40*/  FSETP.NEU.AND P1, PT, R3, RZ, PT ;  /* 0x000000ff0300720b */ /* 0x000fe40003f2d000 */
[----:B0-----:R-:W-:Y:S02]  /*0b50*/  FMUL R5, R16, R5 ;  /* 0x0000000510057220 */ /* 0x001fe40000400000 */
[----:B------:R-:W-:-:S03]  /*0b60*/  FSETP.GEU.AND P2, PT, |R2|, 1.175494350822287508e-38, PT ;  /* 0x008000000200780b */ /* 0x000fc60003f4e200 */
[----:B------:R-:W-:Y:S01]  /*0b70*/  FSEL R9, R5, RZ, P1 ;  /* 0x000000ff05097208 */ /* 0x000fe20000800000 */
[C---:B------:R-:W-:Y:S01]  /*0b80*/  FMUL R5, R2.reuse, 0.25 ;  /* 0x3e80000002057820 */ /* 0x040fe20000400000 */
[----:B------:R-:W-:Y:S01]  /*0b90*/  FSETP.GT.AND P1, PT, |R2|, 8.50705917302346158658e+37, PT ;  /* 0x7e8000000200780b */ /* 0x000fe20003f24200 */
[----:B-1----:R-:W-:-:S03]  /*0ba0*/  FADD R6, -R17, R6 ;  /* 0x0000000611067221 */ /* 0x002fc60000000100 */
[----:B------:R-:W-:Y:S01]  /*0bb0*/  FSEL R16, R5, R2, P1 ;  /* 0x0000000205107208 */ /* 0x000fe20000800000 */
[C---:B------:R-:W-:Y:S01]  /*0bc0*/  FMUL R15, R6.reuse, R6 ;  /* 0x00000006060f7220 */ /* 0x040fe20000400000 */
[----:B------:R-:W-:-:S03]  /*0bd0*/  FFMA R17, R6, R9, R17 ;  /* 0x0000000906117223 */ /* 0x000fc60000000011 */
[----:B------:R-:W-:Y:S01]  /*0be0*/  @!P2 FMUL R16, R16, 16777216 ;  /* 0x4b8000001010a820 */ /* 0x000fe20000400000 */
[----:B--2---:R-:W-:Y:S01]  /*0bf0*/  FADD R8, R8, R7 ;  /* 0x0000000708087221 */ /* 0x004fe20000000000 */
[----:B------:R-:W-:Y:S01]  /*0c00*/  FMUL R15, R0, R15 ;  /* 0x0000000f000f7220 */ /* 0x000fe20000400000 */
[----:B------:R-:W0:Y:S03]  /*0c10*/  SHFL.BFLY PT, R6, R17, 0x2, 0x1f ;  /* 0x0c401f0011067f89 */ /* 0x000e2600000e0000 */
[----:B------:R-:W-:Y:S01]  /*0c20*/  FFMA R8, R9, R15, R8 ;  /* 0x0000000f09087223 */ /* 0x000fe20000000008 */
[----:B------:R-:W1:Y:S01]  /*0c30*/  MUFU.RCP R16, R16 ;  /* 0x0000001000107308 */ /* 0x000e620000001000 */
[----:B------:R-:W-:-:S03]  /*0c40*/  FSEL R9, R4, R3, P1 ;  /* 0x0000000304097208 */ /* 0x000fc60000800000 */
[----:B------:R-:W2:Y:S02]  /*0c50*/  SHFL.BFLY PT, R7, R8, 0x2, 0x1f ;  /* 0x0c401f0008077f89 */ /* 0x000ea400000e0000 */
[----:B------:R-:W-:Y:S01]  /*0c60*/  @!P2 FMUL R9, R9, 16777216 ;  /* 0x4b8000000909a820 */ /* 0x000fe20000400000 */
[C---:B------:R-:W-:Y:S01]  /*0c70*/  FSETP.NEU.AND P1, PT, R2.reuse, RZ, PT ;  /* 0x000000ff0200720b */ /* 0x040fe20003f2d000 */
[----:B------:R-:W-:Y:S02]  /*0c80*/  FADD R0, R2, R2 ;  /* 0x0000000202007221 */ /* 0x000fe40000000000 */
[----:B-1----:R-:W-:-:S03]  /*0c90*/  FMUL R9, R16, R9 ;  /* 0x0000000910097220 */ /* 0x002fc60000400000 */
[C---:B------:R-:W-:Y:S02]  /*0ca0*/  FSETP.GEU.AND P2, PT, |R0|.reuse, 1.175494350822287508e-38, PT ;  /* 0x008000000000780b */ /* 0x040fe40003f4e200 */
[----:B------:R-:W-:Y:S01]  /*0cb0*/  FSEL R9, R9, RZ, P1 ;  /* 0x000000ff09097208 */ /* 0x000fe20000800000 */
[----:B0-----:R-:W-:Y:S01]  /*0cc0*/  FADD R6, -R17, R6 ;  /* 0x0000000611067221 */ /* 0x001fe20000000100 */
[C---:B------:R-:W-:Y:S01]  /*0cd0*/  FMUL R15, R0.reuse, 0.25 ;  /* 0x3e800000000f7820 */ /* 0x040fe20000400000 */
[----:B------:R-:W-:Y:S02]  /*0ce0*/  FSETP.GT.AND P1, PT, |R0|, 8.50705917302346158658e+37, PT ;  /* 0x7e8000000000780b */ /* 0x000fe40003f24200 */
[C---:B------:R-:W-:Y:S01]  /*0cf0*/  FMUL R4, R6.reuse, R6 ;  /* 0x0000000606047220 */ /* 0x040fe20000400000 */
[----:B------:R-:W-:Y:S01]  /*0d00*/  FFMA R17, R6, R9, R17 ;  /* 0x0000000906117223 */ /* 0x000fe20000000011 */
[----:B------:R-:W-:Y:S01]  /*0d10*/  FSEL R15, R15, R0, P1 ;  /* 0x000000000f0f7208 */ /* 0x000fe20000800000 */
[----:B--2---:R-:W-:Y:S01]  /*0d20*/  FADD R8, R8, R7 ;  /* 0x0000000708087221 */ /* 0x004fe20000000000 */
[----:B------:R-:W-:-:S02]  /*0d30*/  FMUL R4, R3, R4 ;  /* 0x0000000403047220 */ /* 0x000fc40000400000 */
[----:B------:R-:W0:Y:S02]  /*0d40*/  SHFL.BFLY PT, R6, R17, 0x1, 0x1f ;  /* 0x0c201f0011067f89 */ /* 0x000e2400000e0000 */
[----:B------:R-:W-:Y:S01]  /*0d50*/  FFMA R4, R9, R4, R8 ;  /* 0x0000000409047223 */ /* 0x000fe20000000008 */
[----:B------:R-:W-:Y:S01]  /*0d60*/  @!P2 FMUL R15, R15, 16777216 ;  /* 0x4b8000000f0fa820 */ /* 0x000fe20000400000 */
[----:B------:R-:W1:Y:S03]  /*0d70*/  S2UR UR5, SR_CgaCtaId ;  /* 0x00000000000579c3 */ /* 0x000e660000008800 */
[----:B------:R-:W2:Y:S02]  /*0d80*/  SHFL.BFLY PT, R3, R4, 0x1, 0x1f ;  /* 0x0c201f0004037f89 */ /* 0x000ea400000e0000 */
[----:B------:R-:W3:Y:S01]  /*0d90*/  MUFU.RCP R15, R15 ;  /* 0x0000000f000f7308 */ /* 0x000ee20000001000 */
[----:B------:R-:W-:-:S05]  /*0da0*/  FSEL R8, R5, R2, P1 ;  /* 0x0000000205087208 */ /* 0x000fca0000800000 */
[----:B------:R-:W-:Y:S01]  /*0db0*/  @!P2 FMUL R8, R8, 16777216 ;  /* 0x4b8000000808a820 */ /* 0x000fe20000400000 */
[----:B------:R-:W-:Y:S02]  /*0dc0*/  FSETP.NEU.AND P1, PT, R0, RZ, PT ;  /* 0x000000ff0000720b */ /* 0x000fe40003f2d000 */
[----:B------:R-:W-:Y:S01]  /*0dd0*/  LOP3.LUT P2, RZ, R23, 0x1f, RZ, 0xc0, !PT ;  /* 0x0000001f17ff7812 */ /* 0x000fe2000784c0ff */
[----:B0-----:R-:W-:Y:S01]  /*0de0*/  FADD R6, -R17, R6 ;  /* 0x0000000611067221 */ /* 0x001fe20000000100 */
[----:B---3--:R-:W-:Y:S01]  /*0df0*/  FMUL R8, R15, R8 ;  /* 0x000000080f087220 */ /* 0x008fe20000400000 */
[----:B------:R-:W-:Y:S02]  /*0e00*/  UMOV UR4, 0x400 ;  /* 0x0000040000047882 */ /* 0x000fe40000000000 */
[----:B------:R-:W-:Y:S01]  /*0e10*/  FMUL R5, R6, R6 ;  /* 0x0000000606057220 */ /* 0x000fe20000400000 */
[----:B-1----:R-:W-:Y:S01]  /*0e20*/  UPRMT UR4, UR5, 0x654, UR4 ;  /* 0x0000065405047896 */ /* 0x002fe20008000004 */
[----:B------:R-:W-:Y:S01]  /*0e30*/  FSEL R8, R8, RZ, P1 ;  /* 0x000000ff08087208 */ /* 0x000fe20000800000 */
[----:B--2---:R-:W-:Y:S01]  /*0e40*/  FADD R3, R4, R3 ;  /* 0x0000000304037221 */ /* 0x004fe20000000000 */
[----:B------:R-:W-:Y:S01]  /*0e50*/  SHF.R.U32.HI R7, RZ, 0x3, R23 ;  /* 0x00000003ff077819 */ /* 0x000fe20000011617 */
[----:B------:R-:W-:-:S02]  /*0e60*/  FMUL R5, R2, R5 ;  /* 0x0000000502057220 */ /* 0x000fc40000400000 */
[----:B------:R-:W-:Y:S01]  /*0e70*/  FFMA R4, R6, R8, R17 ;  /* 0x0000000806047223 */ /* 0x000fe20000000011 */
[----:B------:R-:W-:Y:S01]  /*0e80*/  LOP3.LUT R7, R7, 0x3c, RZ, 0xc0, !PT ;  /* 0x0000003c07077812 */ /* 0x000fe200078ec0ff */
[----:B------:R-:W-:-:S04]  /*0e90*/  FFMA R16, R8, R5, R3 ;  /* 0x0000000508107223 */ /* 0x000fc80000000003 */
[----:B------:R-:W-:Y:S04]  /*0ea0*/  @!P2 STS [R7+UR4+0x80], R0 ;  /* 0x000080000700a988 */ /* 0x000fe80008000804 */
[----:B------:R-:W-:Y:S04]  /*0eb0*/  @!P2 STS [R7+UR4], R4 ;  /* 0x000000040700a988 */ /* 0x000fe80008000804 */
[----:B------:R-:W-:Y:S01]  /*0ec0*/  @!P2 STS [R7+UR4+0x40], R16 ;  /* 0x000040100700a988 */ /* 0x000fe20008000804 */
[----:B------:R-:W-:Y:S01]  /*0ed0*/  BAR.SYNC.DEFER_BLOCKING 0x0 ;  /* 0x0000000000007b1d */ /* 0x000fe20000010000 */
[----:B------:R-:W-:-:S02]  /*0ee0*/  ISETP.GE.AND P3, PT, R23, 0x10, PT ;  /* 0x000000101700780c */ /* 0x000fc40003f66270 */
[----:B------:R-:W-:-:S11]  /*0ef0*/  LEA R2, R23, UR4, 0x2 ;  /* 0x0000000417027c11 */ /* 0x000fd6000f8e10ff */
[----:B------:R-:W0:Y:S04]  /*0f00*/  @!P3 LDS R13, [R2+0x80] ;  /* 0x00008000020db984 */ /* 0x000e280000000800 */
[----:B------:R-:W1:Y:S04]  /*0f10*/  @!P3 LDS R14, [R2] ;  /* 0x00000000020eb984 */ /* 0x000e680000000800 */
[----:B------:R-:W-:Y:S04]  /*0f20*/  @!P3 LDS R12, [R2+0x40] ;  /* 0x00004000020cb984 */ /* 0x000fe80000000800 */
[----:B0-----:R-:W0:Y:S04]  /*0f30*/  SHFL.BFLY PT, R6, R13, 0x8, 0x1f ;  /* 0x0d001f000d067f89 */ /* 0x001e2800000e0000 */
[----:B-1----:R-:W-:Y:S01]  /*0f40*/  SHFL.BFLY PT, R5, R14, 0x8, 0x1f ;  /* 0x0d001f000e057f89 */ /* 0x002fe200000e0000 */
[----:B0-----:R-:W-:-:S05]  /*0f50*/  FADD R3, R13, R6 ;  /* 0x000000060d037221 */ /* 0x001fca0000000000 */
[C---:B------:R-:W-:Y:S01]  /*0f60*/  FSETP.GEU.AND P2, PT, |R3|.reuse, 1.175494350822287508e-38, PT ;  /* 0x008000000300780b */ /* 0x040fe20003f4e200 */
[C---:B------:R-:W-:Y:S01]  /*0f70*/  FMUL R8, R3.reuse, 0.25 ;  /* 0x3e80000003087820 */ /* 0x040fe20000400000 */
[----:B------:R-:W-:Y:S01]  /*0f80*/  FSETP.GT.AND P1, PT, |R3|, 8.50705917302346158658e+37, PT ;  /* 0x7e8000000300780b */ /* 0x000fe20003f24200 */
[----:B------:R-:W0:Y:S03]  /*0f90*/  SHFL.BFLY PT, R4, R3, 0x4, 0x1f ;  /* 0x0c801f0003047f89 */ /* 0x000e2600000e0000 */
[----:B------:R-:W-:-:S07]  /*0fa0*/  FSEL R8, R8, R3, P1 ;  /* 0x0000000308087208 */ /* 0x000fce0000800000 */
[----:B------:R-:W-:-:S04]  /*0fb0*/  @!P2 FMUL R8, R8, 16777216 ;  /* 0x4b8000000808a820 */ /* 0x000fc80000400000 */
[----:B------:R-:W1:Y:S01]  /*0fc0*/  MUFU.RCP R9, R8 ;  /* 0x0000000800097308 */ /* 0x000e620000001000 */
[----:B------:R-:W2:Y:S01]  /*0fd0*/  SHFL.BFLY PT, R7, R12, 0x8, 0x1f ;  /* 0x0d001f000c077f89 */ /* 0x000ea200000e0000 */
[----:B------:R-:W-:-:S04]  /*0fe0*/  @P1 FMUL R6, R6, 0.25 ;  /* 0x3e80000006061820 */ /* 0x000fc80000400000 */
[----:B------:R-:W-:Y:S01]  /*0ff0*/  @!P2 FMUL R6, R6, 16777216 ;  /* 0x4b8000000606a820 */ /* 0x000fe20000400000 */
[C---:B------:R-:W-:Y:S01]  /*1000*/  FSETP.NEU.AND P2, PT, R3.reuse, RZ, PT ;  /* 0x000000ff0300720b */ /* 0x040fe20003f4d000 */
[----:B0-----:R-:W-:Y:S02]  /*1010*/  FADD R0, R3, R4 ;  /* 0x0000000403007221 */ /* 0x001fe40000000000 */
[----:B-1----:R-:W-:-:S03]  /*1020*/  FMUL R6, R9, R6 ;  /* 0x0000000609067220 */ /* 0x002fc60000400000 */
[----:B------:R-:W-:Y:S01]  /*1030*/  FSETP.GEU.AND P3, PT, |R0|, 1.175494350822287508e-38, PT ;  /* 0x008000000000780b */ /* 0x000fe20003f6e200 */
[----:B------:R-:W-:Y:S01]  /*1040*/  FADD R9, -R14, R5 ;  /* 0x000000050e097221 */ /* 0x000fe20000000100 */
[----:B------:R-:W-:Y:S01]  /*1050*/  FSEL R6, R6, RZ, P2 ;  /* 0x000000ff06067208 */ /* 0x000fe20001000000 */
[C---:B------:R-:W-:Y:S01]  /*1060*/  FMUL R15, R0.reuse, 0.25 ;  /* 0x3e800000000f7820 */ /* 0x040fe20000400000 */
[----:B------:R-:W-:Y:S01]  /*1070*/  FSETP.GT.AND P1, PT, |R0|, 8.50705917302346158658e+37, PT ;  /* 0x7e8000000000780b */ /* 0x000fe20003f24200 */
[C---:B------:R-:W-:Y:S01]  /*1080*/  FMUL R8, R9.reuse, R9 ;  /* 0x0000000909087220 */ /* 0x040fe20000400000 */
[----:B------:R-:W0:Y:S01]  /*1090*/  SHFL.BFLY PT, R5, R0, 0x2, 0x1f ;  /* 0x0c401f0000057f89 */ /* 0x000e2200000e0000 */
[----:B------:R-:W-:Y:S01]  /*10a0*/  FFMA R9, R9, R6, R14 ;  /* 0x0000000609097223 */ /* 0x000fe2000000000e */
[----:B------:R-:W-:Y:S01]  /*10b0*/  FSEL R15, R15, R0, P1 ;  /* 0x000000000f0f7208 */ /* 0x000fe20000800000 */
[----:B--2---:R-:W-:Y:S01]  /*10c0*/  FADD R7, R12, R7 ;  /* 0x000000070c077221 */ /* 0x004fe20000000000 */
[----:B------:R-:W-:-:S02]  /*10d0*/  FMUL R8, R13, R8 ;  /* 0x000000080d087220 */ /* 0x000fc40000400000 */
[----:B------:R-:W1:Y:S01]  /*10e0*/  SHFL.BFLY PT, R12, R9, 0x4, 0x1f ;  /* 0x0c801f00090c7f89 */ /* 0x000e6200000e0000 */
[----:B------:R-:W-:Y:S01]  /*10f0*/  @!P3 FMUL R15, R15, 16777216 ;  /* 0x4b8000000f0fb820 */ /* 0x000fe20000400000 */
[----:B------:R-:W-:-:S05]  /*1100*/  FFMA R7, R6, R8, R7 ;  /* 0x0000000806077223 */ /* 0x000fca0000000007 */
[----:B------:R-:W2:Y:S01]  /*1110*/  SHFL.BFLY PT, R8, R7, 0x4, 0x1f ;  /* 0x0c801f0007087f89 */ /* 0x000ea200000e0000 */
[----:B------:R-:W3:Y:S01]  /*1120*/  MUFU.RCP R15, R15 ;  /* 0x0000000f000f7308 */ /* 0x000ee20000001000 */
[----:B------:R-:W-:-:S04]  /*1130*/  @P1 FMUL R4, R4, 0.25 ;  /* 0x3e80000004041820 */ /* 0x000fc80000400000 */
[----:B------:R-:W-:Y:S01]  /*1140*/  @!P3 FMUL R4, R4, 16777216 ;  /* 0x4b8000000404b820 */ /* 0x000fe20000400000 */
[C---:B0-----:R-:W-:Y:S01]  /*1150*/  FADD R6, R0.reuse, R5 ;  /* 0x0000000500067221 */ /* 0x041fe20000000000 */
[----:B------:R-:W-:Y:S02]  /*1160*/  FSETP.NEU.AND P2, PT, R0, RZ, PT ;  /* 0x000000ff0000720b */ /* 0x000fe40003f4d000 */
[----:B---3--:R-:W-:Y:S01]  /*1170*/  FMUL R4, R15, R4 ;  /* 0x000000040f047220 */ /* 0x008fe20000400000 */
[----:B-1----:R-:W-:Y:S01]  /*1180*/  FADD R12, -R9, R12 ;  /* 0x0000000c090c7221 */ /* 0x002fe20000000100 */
[C---:B------:R-:W-:Y:S01]  /*1190*/  FSETP.GEU.AND P3, PT, |R6|.reuse, 1.175494350822287508e-38, PT ;  /* 0x008000000600780b */ /* 0x040fe20003f6e200 */
[C---:B------:R-:W-:Y:S01]  /*11a0*/  FMUL R13, R6.reuse, 0.25 ;  /* 0x3e800000060d7820 */ /* 0x040fe20000400000 */
[----:B------:R-:W-:Y:S01]  /*11b0*/  FSETP.GT.AND P1, PT, |R6|, 8.50705917302346158658e+37, PT ;  /* 0x7e8000000600780b */ /* 0x000fe20003f24200 */
[----:B------:R-:W-:Y:S01]  /*11c0*/  FMUL R14, R12, R12 ;  /* 0x0000000c0c0e7220 */ /* 0x000fe20000400000 */
[----:B------:R-:W-:Y:S01]  /*11d0*/  FSEL R4, R4, RZ, P2 ;  /* 0x000000ff04047208 */ /* 0x000fe20001000000 */
[----:B--2---:R-:W-:-:S02]  /*11e0*/  FADD R7, R7, R8 ;  /* 0x0000000807077221 */ /* 0x004fc40000000000 */
[----:B------:R-:W-:Y:S01]  /*11f0*/  FMUL R14, R3, R14 ;  /* 0x0000000e030e7220 */ /* 0x000fe20000400000 */
[----:B------:R-:W-:Y:S01]  /*1200*/  FSEL R13, R13, R6, P1 ;  /* 0x000000060d0d7208 */ /* 0x000fe20000800000 */
[----:B------:R-:W-:Y:S01]  /*1210*/  FFMA R9, R12, R4, R9 ;  /* 0x000000040c097223 */ /* 0x000fe20000000009 */
[----:B------:R-:W0:Y:S01]  /*1220*/  SHFL.BFLY PT, R3, R6, 0x1, 0x1f ;  /* 0x0c201f0006037f89 */ /* 0x000e2200000e0000 */
[----:B------:R-:W-:Y:S02]  /*1230*/  FFMA R7, R4, R14, R7 ;  /* 0x0000000e04077223 */ /* 0x000fe40000000007 */
[----:B------:R-:W-:Y:S01]  /*1240*/  @!P3 FMUL R13, R13, 16777216 ;  /* 0x4b8000000d0db820 */ /* 0x000fe20000400000 */
[----:B------:R-:W1:Y:S03]  /*1250*/  SHFL.BFLY PT, R8, R9, 0x2, 0x1f ;  /* 0x0c401f0009087f89 */ /* 0x000e6600000e0000 */
[----:B------:R-:W2:Y:S01]  /*1260*/  MUFU.RCP R12, R13 ;  /* 0x0000000d000c7308 */ /* 0x000ea20000001000 */
[----:B------:R-:W3:Y:S01]  /*1270*/  SHFL.BFLY PT, R4, R7, 0x2, 0x1f ;  /* 0x0c401f0007047f89 */ /* 0x000ee200000e0000 */
[----:B------:R-:W-:-:S04]  /*1280*/  @P1 FMUL R5, R5, 0.25 ;  /* 0x3e80000005051820 */ /* 0x000fc80000400000 */
[----:B------:R-:W-:Y:S01]  /*1290*/  @!P3 FMUL R5, R5, 16777216 ;  /* 0x4b8000000505b820 */ /* 0x000fe20000400000 */
[----:B------:R-:W-:-:S03]  /*12a0*/  FSETP.NEU.AND P1, PT, R6, RZ, PT ;  /* 0x000000ff0600720b */ /* 0x000fc60003f2d000 */
[----:B--2---:R-:W-:Y:S01]  /*12b0*/  FMUL R12, R12, R5 ;  /* 0x000000050c0c7220 */ /* 0x004fe20000400000 */
[----:B0-----:R-:W-:-:S04]  /*12c0*/  FADD R5, R6, R3 ;  /* 0x0000000306057221 */ /* 0x001fc80000000000 */
[----:B------:R-:W-:Y:S01]  /*12d0*/  FSEL R12, R12, RZ, P1 ;  /* 0x000000ff0c0c7208 */ /* 0x000fe20000800000 */
[----:B-1----:R-:W-:Y:S01]  /*12e0*/  FADD R8, -R9, R8 ;  /* 0x0000000809087221 */ /* 0x002fe20000000100 */
[----:B------:R-:W-:Y:S01]  /*12f0*/  FSETP.GEU.AND P2, PT, |R5|, 1.175494350822287508e-38, PT ;  /* 0x008000000500780b */ /* 0x000fe20003f4e200 */
[----:B---3--:R-:W-:Y:S01]  /*1300*/  FADD R7, R7, R4 ;  /* 0x0000000407077221 */ /* 0x008fe20000000000 */
[C---:B------:R-:W-:Y:S01]  /*1310*/  FMUL R4, R5.reuse, 0.25 ;  /* 0x3e80000005047820 */ /* 0x040fe20000400000 */
[C---:B------:R-:W-:Y:S01]  /*1320*/  FFMA R9, R8.reuse, R12, R9 ;  /* 0x0000000c08097223 */ /* 0x040fe20000000009 */
[----:B------:R-:W-:Y:S01]  /*1330*/  FMUL R13, R8, R8 ;  /* 0x00000008080d7220 */ /* 0x000fe20000400000 */
[----:B------:R-:W-:-:S03]  /*1340*/  FSETP.GT.AND P1, PT, |R5|, 8.50705917302346158658e+37, PT ;  /* 0x7e8000000500780b */ /* 0x000fc60003f24200 */
[----:B------:R-:W-:Y:S01]  /*1350*/  FMUL R13, R0, R13 ;  /* 0x0000000d000d7220 */ /* 0x000fe20000400000 */
[----:B------:R-:W-:Y:S01]  /*1360*/  FSEL R8, R4, R5, P1 ;  /* 0x0000000504087208 */ /* 0x000fe20000800000 */
[----:B------:R-:W0:Y:S02]  /*1370*/  SHFL.BFLY PT, R0, R9, 0x1, 0x1f ;  /* 0x0c201f0009007f89 */ /* 0x000e2400000e0000 */
[----:B------:R-:W-:Y:S02]  /*1380*/  FFMA R7, R12, R13, R7 ;  /* 0x0000000d0c077223 */ /* 0x000fe40000000007 */
[----:B------:R-:W-:-:S03]  /*1390*/  @!P2 FMUL R8, R8, 16777216 ;  /* 0x4b8000000808a820 */ /* 0x000fc60000400000 */
[----:B------:R-:W1:Y:S03]  /*13a0*/  SHFL.BFLY PT, R4, R7, 0x1, 0x1f ;  /* 0x0c201f0007047f89 */ /* 0x000e6600000e0000 */
[----:B------:R-:W2:Y:S01]  /*13b0*/  MUFU.RCP R8, R8 ;  /* 0x0000000800087308 */ /* 0x000ea20000001000 */
[----:B------:R-:W-:Y:S01]  /*13c0*/  @P1 FMUL R3, R3, 0.25 ;  /* 0x3e80000003031820 */ /* 0x000fe20000400000 */
[----:B------:R-:W-:-:S03]  /*13d0*/  LOP3.LUT P1, RZ, R23, 0xf, RZ, 0xc0, !PT ;  /* 0x0000000f17ff7812 */ /* 0x000fc6000782c0ff */
[----:B------:R-:W-:Y:S01]  /*13e0*/  @!P2 FMUL R3, R3, 16777216 ;  /* 0x4b8000000303a820 */ /* 0x000fe20000400000 */
[----:B------:R-:W-:Y:S02]  /*13f0*/  FSETP.NEU.AND P2, PT, R5, RZ, PT ;  /* 0x000000ff0500720b */ /* 0x000fe40003f4d000 */
[----:B------:R-:W-:Y:S01]  /*1400*/  ISETP.LT.AND P1, PT, R23, 0x10, !P1 ;  /* 0x000000101700780c */ /* 0x000fe20004f21270 */
[----:B0-----:R-:W-:Y:S01]  /*1410*/  FADD R0, -R9, R0 ;  /* 0x0000000009007221 */ /* 0x001fe20000000100 */
[----:B--2---:R-:W-:-:S03]  /*1420*/  FMUL R3, R8, R3 ;  /* 0x0000000308037220 */ /* 0x004fc60000400000 */
[----:B------:R-:W-:Y:S02]  /*1430*/  FMUL R13, R0, R0 ;  /* 0x00000000000d7220 */ /* 0x000fe40000400000 */
[----:B------:R-:W-:Y:S01]  /*1440*/  FSEL R3, R3, RZ, P2 ;  /* 0x000000ff03037208 */ /* 0x000fe20001000000 */
[----:B-1----:R-:W-:Y:S01]  /*1450*/  FADD R4, R7, R4 ;  /* 0x0000000407047221 */ /* 0x002fe20000000000 */
[----:B------:R-:W-:-:S04]  /*1460*/  FMUL R13, R6, R13 ;  /* 0x0000000d060d7220 */ /* 0x000fc80000400000 */
[----:B------:R0:W-:Y:S01]  /*1470*/  @P1 STS [R2+0x80], R5 ;  /* 0x0000800502001388 */ /* 0x0001e20000000800 */
[----:B------:R-:W1:Y:S01]  /*1480*/  LDC.64 R6, c[0x0][0x218] ;  /* 0x00008600ff067b82 */ /* 0x000e620000000a00 */
[----:B------:R-:W-:Y:S01]  /*1490*/  FFMA R15, R0, R3, R9 ;  /* 0x00000003000f7223 */ /* 0x000fe20000000009 */
[----:B------:R-:W-:-:S04]  /*14a0*/  FFMA R3, R3, R13, R4 ;  /* 0x0000000d03037223 */ /* 0x000fc80000000004 */
[----:B------:R-:W-:Y:S02]  /*14b0*/  @P1 STS [R2], R15 ;  /* 0x0000000f02001388 */ /* 0x000fe40000000800 */
[----:B------:R-:W0:Y:S02]  /*14c0*/  LDC.64 R8, c[0x0][0x220] ;  /* 0x00008800ff087b82 */ /* 0x000e240000000a00 */
[----:B------:R-:W-:Y:S06]  /*14d0*/  @P1 STS [R2+0x40], R3 ;  /* 0x0000400302001388 */ /* 0x000fec0000000800 */
[----:B------:R-:W-:Y:S01]  /*14e0*/  BAR.SYNC.DEFER_BLOCKING 0x0 ;  /* 0x0000000000007b1d */ /* 0x000fe20000010000 */
[----:B------:R-:W-:-:S07]  /*14f0*/  ISETP.EQ.AND P0, PT, R11, RZ, !P0 ;  /* 0x000000ff0b00720c */ /* 0x000fce0004702270 */
[----:B------:R-:W2:Y:S01]  /*1500*/  LDC.64 R12, c[0x0][0x228] ;  /* 0x00008a00ff0c7b82 */ /* 0x000ea20000000a00 */
[----:B------:R-:W3:Y:S04]  /*1510*/  LDS R17, [UR4] ;  /* 0x00000004ff117984 */ /* 0x000ee80008000800 */
[----:B------:R-:W4:Y:S01]  /*1520*/  LDS R19, [UR4+0x40] ;  /* 0x00004004ff137984 */ /* 0x000f220008000800 */
[----:B-1----:R-:W-:Y:S01]  /*1530*/  IMAD.WIDE R6, R10, 0x4, R6 ;  /* 0x000000040a067825 */ /* 0x002fe200078e0206 */
[----:B------:R-:W-:-:S03]  /*1540*/  MOV R0, 0x39800000 ;  /* 0x3980000000007802 */ /* 0x000fc60000000f00 */
[----:B0-----:R-:W-:Y:S01]  /*1550*/  IMAD.WIDE R4, R10, 0x4, R8 ;  /* 0x000000040a047825 */ /* 0x001fe200078e0208 */
[----:B---3--:R0:W-:Y:S04]  /*1560*/  @P0 STG.E desc[UR6][R6.64], R17 ;  /* 0x0000001106000986 */ /* 0x0081e8000c101906 */
[----:B----4-:R0:W-:Y:S01]  /*1570*/  @P0 STG.E desc[UR6][R4.64], R19 ;  /* 0x0000001304000986 */ /* 0x0101e2000c101906 */
[----:B------:R-:W-:Y:S01]  /*1580*/  FFMA R0, R19, R0, 9.9999997473787516356e-06 ;  /* 0x3727c5ac13007423 */ /* 0x000fe20000000000 */
[----:B0-2---:R-:W-:Y:S06]  /*1590*/  @!P0 EXIT ;  /* 0x000000000000894d */ /* 0x005fec0003800000 */
[----:B------:R-:W0:Y:S01]  /*15a0*/  MUFU.RSQ R3, R0 ;  /* 0x0000000000037308 */ /* 0x000e220000001400 */
[----:B------:R-:W-:-:S05]  /*15b0*/  IMAD.WIDE R10, R10, 0x4, R12 ;  /* 0x000000040a0a7825 */ /* 0x000fca00078e020c */
[----:B0-----:R-:W-:Y:S01]  /*15c0*/  STG.E desc[UR6][R10.64], R3 ;  /* 0x000000030a007986 */ /* 0x001fe2000c101906 */
[----:B------:R-:W-:Y:S05]  /*15d0*/  EXIT ;  /* 0x000000000000794d */ /* 0x000fea0003800000 */
.L_x_0:
[----:B------:R-:W-:-:S00]  /*15e0*/  BRA `(.L_x_0) ;  /* 0xfffffffc00fc7947 */ /* 0x000fc0000383ffff */
[----:B------:R-:W-:-:S00]  /*15f0*/  NOP ;  /* 0x0000000000007918 */ /* 0x000fc00000000000 */
        /* <DEDUP_REMOVED lines=8> */
.L_x_1:


//--------------------- .nv.global.init           --------------------------
	.section	.nv.global.init,"aw",@progbits
.nv.global.init:
	.type		_$_str,@object
	.size		_$_str,(.L_0 - _$_str)
_$_str:
        /*0000*/ 	.byte	0x5f, 0x5f, 0x43, 0x55, 0x44, 0x41, 0x5f, 0x46, 0x54, 0x5a, 0x00
.L_0:


//--------------------- .nv.shared.triton_red_fused__native_batch_norm_legit_5 --------------------------
	.section	.nv.shared.triton_red_fused__native_batch_norm_legit_5,"aw",@nobits
	.sectionflags	@""
	.align	16
	.zero		1024


//--------------------- .nv.constant0.triton_red_fused__native_batch_norm_legit_5 --------------------------
	.section	.nv.constant0.triton_red_fused__native_batch_norm_legit_5,"a",@progbits
	.sectionflags	@""
	.align	4
.nv.constant0.triton_red_fused__native_batch_norm_legit_5:
	.zero		568
